//
// Generated by NVIDIA NVVM Compiler
//
// Compiler Build ID: CL-36424714
// Cuda compilation tools, release 13.0, V13.0.88
// Based on NVVM 20.0.0
//

.version 9.0
.target sm_100
.address_size 64

	// .globl	_Z22rms_norm_matrix_kernelPfS_S_iif
.extern .shared .align 16 .b8 shared_mem[];

.visible .entry _Z22rms_norm_matrix_kernelPfS_S_iif(
	.param .u64 .ptr .align 1 _Z22rms_norm_matrix_kernelPfS_S_iif_param_0,
	.param .u64 .ptr .align 1 _Z22rms_norm_matrix_kernelPfS_S_iif_param_1,
	.param .u64 .ptr .align 1 _Z22rms_norm_matrix_kernelPfS_S_iif_param_2,
	.param .u32 _Z22rms_norm_matrix_kernelPfS_S_iif_param_3,
	.param .u32 _Z22rms_norm_matrix_kernelPfS_S_iif_param_4,
	.param .f32 _Z22rms_norm_matrix_kernelPfS_S_iif_param_5
)
{
	.reg .pred 	%p<17>;
	.reg .b32 	%r<73>;
	.reg .b32 	%f<54>;
	.reg .b64 	%rd<42>;

	ld.param.u64 	%rd8, [_Z22rms_norm_matrix_kernelPfS_S_iif_param_0];
	ld.param.u64 	%rd9, [_Z22rms_norm_matrix_kernelPfS_S_iif_param_1];
	ld.param.u64 	%rd10, [_Z22rms_norm_matrix_kernelPfS_S_iif_param_2];
	ld.param.u32 	%r33, [_Z22rms_norm_matrix_kernelPfS_S_iif_param_3];
	ld.param.u32 	%r32, [_Z22rms_norm_matrix_kernelPfS_S_iif_param_4];
	ld.param.f32 	%f9, [_Z22rms_norm_matrix_kernelPfS_S_iif_param_5];
	cvta.to.global.u64 	%rd1, %rd10;
	cvta.to.global.u64 	%rd2, %rd9;
	cvta.to.global.u64 	%rd3, %rd8;
	mov.u32 	%r1, %ctaid.x;
	mov.u32 	%r72, %tid.x;
	mov.u32 	%r3, %ntid.x;
	setp.ge.s32 	%p1, %r1, %r33;
	@%p1 bra 	$L__BB0_20;
	setp.ge.s32 	%p2, %r72, %r32;
	mov.f32 	%f53, 0f00000000;
	@%p2 bra 	$L__BB0_8;
	mul.lo.s32 	%r4, %r32, %r1;
	add.s32 	%r34, %r72, %r3;
	max.u32 	%r35, %r32, %r34;
	setp.lt.u32 	%p3, %r34, %r32;
	selp.u32 	%r36, 1, 0, %p3;
	add.s32 	%r37, %r34, %r36;
	sub.s32 	%r38, %r35, %r37;
	div.u32 	%r39, %r38, %r3;
	add.s32 	%r5, %r39, %r36;
	and.b32  	%r40, %r5, 3;
	setp.eq.s32 	%p4, %r40, 3;
	mov.f32 	%f53, 0f00000000;
	mov.u32 	%r66, %r72;
	@%p4 bra 	$L__BB0_5;
	add.s32 	%r64, %r72, %r4;
	add.s32 	%r41, %r5, 1;
	and.b32  	%r42, %r41, 3;
	neg.s32 	%r63, %r42;
	mov.f32 	%f53, 0f00000000;
	mov.u32 	%r66, %r72;
$L__BB0_4:
	.pragma "nounroll";
	mul.wide.s32 	%rd11, %r64, 4;
	add.s64 	%rd12, %rd3, %rd11;
	ld.global.f32 	%f14, [%rd12];
	fma.rn.f32 	%f53, %f14, %f14, %f53;
	add.s32 	%r66, %r66, %r3;
	add.s32 	%r64, %r64, %r3;
	add.s32 	%r63, %r63, 1;
	setp.ne.s32 	%p5, %r63, 0;
	@%p5 bra 	$L__BB0_4;
$L__BB0_5:
	setp.lt.u32 	%p6, %r5, 3;
	@%p6 bra 	$L__BB0_8;
	shl.b32 	%r44, %r3, 2;
	cvt.u64.u32 	%rd15, %r44;
$L__BB0_7:
	add.s32 	%r43, %r66, %r4;
	mul.wide.s32 	%rd13, %r43, 4;
	add.s64 	%rd14, %rd3, %rd13;
	ld.global.f32 	%f15, [%rd14];
	fma.rn.f32 	%f16, %f15, %f15, %f53;
	add.s64 	%rd16, %rd14, %rd15;
	ld.global.f32 	%f17, [%rd16];
	fma.rn.f32 	%f18, %f17, %f17, %f16;
	add.s64 	%rd17, %rd16, %rd15;
	ld.global.f32 	%f19, [%rd17];
	fma.rn.f32 	%f20, %f19, %f19, %f18;
	add.s64 	%rd18, %rd17, %rd15;
	ld.global.f32 	%f21, [%rd18];
	fma.rn.f32 	%f53, %f21, %f21, %f20;
	add.s32 	%r66, %r44, %r66;
	setp.lt.s32 	%p7, %r66, %r32;
	@%p7 bra 	$L__BB0_7;
$L__BB0_8:
	shl.b32 	%r45, %r72, 2;
	mov.u32 	%r46, shared_mem;
	add.s32 	%r17, %r46, %r45;
	st.shared.f32 	[%r17], %f53;
	bar.sync 	0;
	setp.lt.u32 	%p8, %r3, 2;
	@%p8 bra 	$L__BB0_13;
	mov.u32 	%r68, %r3;
$L__BB0_10:
	shr.u32 	%r19, %r68, 1;
	setp.ge.u32 	%p9, %r72, %r19;
	@%p9 bra 	$L__BB0_12;
	shl.b32 	%r47, %r19, 2;
	add.s32 	%r48, %r17, %r47;
	ld.shared.f32 	%f22, [%r48];
	ld.shared.f32 	%f23, [%r17];
	add.f32 	%f24, %f22, %f23;
	st.shared.f32 	[%r17], %f24;
$L__BB0_12:
	bar.sync 	0;
	setp.gt.u32 	%p10, %r68, 3;
	mov.u32 	%r68, %r19;
	@%p10 bra 	$L__BB0_10;
$L__BB0_13:
	setp.ge.s32 	%p11, %r72, %r32;
	ld.shared.f32 	%f25, [shared_mem];
	cvt.rn.f32.s32 	%f26, %r32;
	div.rn.f32 	%f27, %f25, %f26;
	add.f32 	%f28, %f9, %f27;
	rsqrt.approx.f32 	%f8, %f28;
	@%p11 bra 	$L__BB0_20;
	mul.lo.s32 	%r20, %r32, %r1;
	add.s32 	%r49, %r72, %r3;
	max.s32 	%r50, %r32, %r49;
	setp.lt.s32 	%p12, %r49, %r32;
	selp.u32 	%r51, 1, 0, %p12;
	add.s32 	%r52, %r49, %r51;
	sub.s32 	%r53, %r50, %r52;
	div.u32 	%r54, %r53, %r3;
	add.s32 	%r21, %r54, %r51;
	and.b32  	%r55, %r21, 3;
	setp.eq.s32 	%p13, %r55, 3;
	@%p13 bra 	$L__BB0_17;
	add.s32 	%r56, %r21, 1;
	and.b32  	%r57, %r56, 3;
	mul.wide.u32 	%rd19, %r72, 4;
	add.s64 	%rd41, %rd2, %rd19;
	mul.wide.u32 	%rd5, %r3, 4;
	add.s32 	%r70, %r72, %r20;
	neg.s32 	%r69, %r57;
	mad.lo.s32 	%r72, %r3, %r57, %r72;
$L__BB0_16:
	.pragma "nounroll";
	mul.wide.s32 	%rd20, %r70, 4;
	add.s64 	%rd21, %rd1, %rd20;
	add.s64 	%rd22, %rd3, %rd20;
	ld.global.f32 	%f29, [%rd22];
	mul.f32 	%f30, %f8, %f29;
	ld.global.f32 	%f31, [%rd41];
	mul.f32 	%f32, %f30, %f31;
	st.global.f32 	[%rd21], %f32;
	add.s64 	%rd41, %rd41, %rd5;
	add.s32 	%r70, %r70, %r3;
	add.s32 	%r69, %r69, 1;
	setp.ne.s32 	%p14, %r69, 0;
	@%p14 bra 	$L__BB0_16;
$L__BB0_17:
	setp.lt.u32 	%p15, %r21, 3;
	@%p15 bra 	$L__BB0_20;
	shl.b32 	%r60, %r3, 2;
	cvt.u64.u32 	%rd28, %r60;
$L__BB0_19:
	add.s32 	%r58, %r72, %r20;
	mul.wide.s32 	%rd23, %r58, 4;
	add.s64 	%rd24, %rd3, %rd23;
	ld.global.f32 	%f33, [%rd24];
	mul.f32 	%f34, %f8, %f33;
	mul.wide.u32 	%rd25, %r72, 4;
	add.s64 	%rd26, %rd2, %rd25;
	ld.global.f32 	%f35, [%rd26];
	mul.f32 	%f36, %f34, %f35;
	add.s64 	%rd27, %rd1, %rd23;
	st.global.f32 	[%rd27], %f36;
	add.s32 	%r59, %r72, %r3;
	add.s64 	%rd29, %rd24, %rd28;
	ld.global.f32 	%f37, [%rd29];
	mul.f32 	%f38, %f8, %f37;
	mul.wide.u32 	%rd30, %r59, 4;
	add.s64 	%rd31, %rd2, %rd30;
	ld.global.f32 	%f39, [%rd31];
	mul.f32 	%f40, %f38, %f39;
	add.s64 	%rd32, %rd27, %rd28;
	st.global.f32 	[%rd32], %f40;
	add.s32 	%r61, %r59, %r3;
	add.s64 	%rd33, %rd29, %rd28;
	ld.global.f32 	%f41, [%rd33];
	mul.f32 	%f42, %f8, %f41;
	mul.wide.u32 	%rd34, %r61, 4;
	add.s64 	%rd35, %rd2, %rd34;
	ld.global.f32 	%f43, [%rd35];
	mul.f32 	%f44, %f42, %f43;
	add.s64 	%rd36, %rd32, %rd28;
	st.global.f32 	[%rd36], %f44;
	add.s32 	%r62, %r61, %r3;
	add.s64 	%rd37, %rd33, %rd28;
	ld.global.f32 	%f45, [%rd37];
	mul.f32 	%f46, %f8, %f45;
	mul.wide.u32 	%rd38, %r62, 4;
	add.s64 	%rd39, %rd2, %rd38;
	ld.global.f32 	%f47, [%rd39];
	mul.f32 	%f48, %f46, %f47;
	add.s64 	%rd40, %rd36, %rd28;
	st.global.f32 	[%rd40], %f48;
	add.s32 	%r72, %r62, %r3;
	setp.lt.s32 	%p16, %r72, %r32;
	@%p16 bra 	$L__BB0_19;
$L__BB0_20:
	ret;

}


// ===== COMPILED SASS (sm_100) =====

	.target	sm_100

	.elftype	@"ET_EXEC"


//--------------------- .note.nv.tkinfo           --------------------------
	.section	.note.nv.tkinfo,"",@"SHT_NOTE"
	.sectionflags	@"SHF_NOTE_NV_TKINFO"
	.tkinfo
        /*0018*/ 	.word	0x00000002
        /*0030*/ 	.string	""
        /*0030*/ 	.string	"ptxas"
        /*0030*/ 	.string	"Cuda compilation tools, release 13.0, V13.0.88"
        /*0030*/ 	.string	"Build cuda_13.0.r13.0/compiler.36424714_0"
        /*0030*/ 	.string	"-arch sm_100 -m 64 "



//--------------------- .note.nv.cuinfo           --------------------------
	.section	.note.nv.cuinfo,"",@"SHT_NOTE"
	.sectionflags	@"SHF_NOTE_NV_CUINFO"
        /*0018*/ 	.short	0x0002
        /*001a*/ 	.short	0x0064
        /*001c*/ 	.short	0x0082
	.zero		2


//--------------------- .nv.info                  --------------------------
	.section	.nv.info,"",@"SHT_CUDA_INFO"
	.align	4


	//----- nvinfo : EIATTR_REGCOUNT
	.align		4
        /*0000*/ 	.byte	0x04, 0x2f
        /*0002*/ 	.short	(.L_1 - .L_0)
	.align		4
.L_0:
        /*0004*/ 	.word	index@(_Z22rms_norm_matrix_kernelPfS_S_iif)
        /*0008*/ 	.word	0x0000001e


	//----- nvinfo : EIATTR_FRAME_SIZE
	.align		4
.L_1:
        /*000c*/ 	.byte	0x04, 0x11
        /*000e*/ 	.short	(.L_3 - .L_2)
	.align		4
.L_2:
        /*0010*/ 	.word	index@($__internal_0_$__cuda_sm3x_div_rn_noftz_f32_slowpath)
        /*0014*/ 	.word	0x00000000


	//----- nvinfo : EIATTR_FRAME_SIZE
	.align		4
.L_3:
        /*0018*/ 	.byte	0x04, 0x11
        /*001a*/ 	.short	(.L_5 - .L_4)
	.align		4
.L_4:
        /*001c*/ 	.word	index@(_Z22rms_norm_matrix_kernelPfS_S_iif)
        /*0020*/ 	.word	0x00000000


	//----- nvinfo : EIATTR_MIN_STACK_SIZE
	.align		4
.L_5:
        /*0024*/ 	.byte	0x04, 0x12
        /*0026*/ 	.short	(.L_7 - .L_6)
	.align		4
.L_6:
        /*0028*/ 	.word	index@(_Z22rms_norm_matrix_kernelPfS_S_iif)
        /*002c*/ 	.word	0x00000000
.L_7:


//--------------------- .nv.compat                --------------------------
	.section	.nv.compat,"",@"SHT_CUDA_COMPAT_INFO"
	.align	4
        /*0000*/ 	.byte	0x02, 0x09, 0x00, 0x00, 0x02, 0x02, 0x01, 0x00, 0x02, 0x05, 0x05, 0x00, 0x03, 0x07, 0x01, 0x01
        /*0010*/ 	.byte	0x02, 0x03, 0x00, 0x00, 0x02, 0x06, 0x01, 0x00, 0x04, 0x0b, 0x08, 0x00, 0x01, 0x00, 0x00, 0x00
        /*0020*/ 	.byte	0x00, 0x00, 0x00, 0x00


//--------------------- .nv.info._Z22rms_norm_matrix_kernelPfS_S_iif --------------------------
	.section	.nv.info._Z22rms_norm_matrix_kernelPfS_S_iif,"",@"SHT_CUDA_INFO"
	.sectionflags	@""
	.align	4


	//----- nvinfo : EIATTR_CUDA_API_VERSION
	.align		4
        /*0000*/ 	.byte	0x04, 0x37
        /*0002*/ 	.short	(.L_9 - .L_8)
.L_8:
        /*0004*/ 	.word	0x00000082


	//----- nvinfo : EIATTR_KPARAM_INFO
	.align		4
.L_9:
        /*0008*/ 	.byte	0x04, 0x17
        /*000a*/ 	.short	(.L_11 - .L_10)
.L_10:
        /*000c*/ 	.word	0x00000000
        /*0010*/ 	.short	0x0005
        /*0012*/ 	.short	0x0020
        /*0014*/ 	.byte	0x00, 0xf0, 0x11, 0x00


	//----- nvinfo : EIATTR_KPARAM_INFO
	.align		4
.L_11:
        /*0018*/ 	.byte	0x04, 0x17
        /*001a*/ 	.short	(.L_13 - .L_12)
.L_12:
        /*001c*/ 	.word	0x00000000
        /*0020*/ 	.short	0x0004
        /*0022*/ 	.short	0x001c
        /*0024*/ 	.byte	0x00, 0xf0, 0x11, 0x00


	//----- nvinfo : EIATTR_KPARAM_INFO
	.align		4
.L_13:
        /*0028*/ 	.byte	0x04, 0x17
        /*002a*/ 	.short	(.L_15 - .L_14)
.L_14:
        /*002c*/ 	.word	0x00000000
        /*0030*/ 	.short	0x0003
        /*0032*/ 	.short	0x0018
        /*0034*/ 	.byte	0x00, 0xf0, 0x11, 0x00


	//----- nvinfo : EIATTR_KPARAM_INFO
	.align		4
.L_15:
        /*0038*/ 	.byte	0x04, 0x17
        /*003a*/ 	.short	(.L_17 - .L_16)
.L_16:
        /*003c*/ 	.word	0x00000000
        /*0040*/ 	.short	0x0002
        /*0042*/ 	.short	0x0010
        /*0044*/ 	.byte	0x00, 0xf5, 0x21, 0x00


	//----- nvinfo : EIATTR_KPARAM_INFO
	.align		4
.L_17:
        /*0048*/ 	.byte	0x04, 0x17
        /*004a*/ 	.short	(.L_19 - .L_18)
.L_18:
        /*004c*/ 	.word	0x00000000
        /*0050*/ 	.short	0x0001
        /*0052*/ 	.short	0x0008
        /*0054*/ 	.byte	0x00, 0xf5, 0x21, 0x00


	//----- nvinfo : EIATTR_KPARAM_INFO
	.align		4
.L_19:
        /*0058*/ 	.byte	0x04, 0x17
        /*005a*/ 	.short	(.L_21 - .L_20)
.L_20:
        /*005c*/ 	.word	0x00000000
        /*0060*/ 	.short	0x0000
        /*0062*/ 	.short	0x0000
        /*0064*/ 	.byte	0x00, 0xf5, 0x21, 0x00


	//----- nvinfo : EIATTR_SPARSE_MMA_MASK
	.align		4
.L_21:
        /*0068*/ 	.byte	0x03, 0x50
        /*006a*/ 	.short	0x0000


	//----- nvinfo : EIATTR_MAXREG_COUNT
	.align		4
        /*006c*/ 	.byte	0x03, 0x1b
        /*006e*/ 	.short	0x00ff


	//----- nvinfo : EIATTR_NUM_BARRIERS
	.align		4
        /*0070*/ 	.byte	0x02, 0x4c
        /*0072*/ 	.byte	0x01
	.zero		1


	//----- nvinfo : EIATTR_MERCURY_ISA_VERSION
	.align		4
        /*0074*/ 	.byte	0x03, 0x5f
        /*0076*/ 	.short	0x0101


	//----- nvinfo : EIATTR_VRC_CTA_INIT_COUNT
	.align		4
        /*0078*/ 	.byte	0x02, 0x4a
	.zero		1
	.zero		1


	//----- nvinfo : EIATTR_EXIT_INSTR_OFFSETS
	.align		4
        /*007c*/ 	.byte	0x04, 0x1c
        /*007e*/ 	.short	(.L_23 - .L_22)


	//   ....[0]....
.L_22:
        /*0080*/ 	.word	0x00000040


	//   ....[1]....
        /*0084*/ 	.word	0x000007b0


	//   ....[2]....
        /*0088*/ 	.word	0x00000b40


	//   ....[3]....
        /*008c*/ 	.word	0x00000e60


	//----- nvinfo : EIATTR_CRS_STACK_SIZE
	.align		4
.L_23:
        /*0090*/ 	.byte	0x04, 0x1e
        /*0092*/ 	.short	(.L_25 - .L_24)
.L_24:
        /*0094*/ 	.word	0x00000000


	//----- nvinfo : EIATTR_CBANK_PARAM_SIZE
	.align		4
.L_25:
        /*0098*/ 	.byte	0x03, 0x19
        /*009a*/ 	.short	0x0024


	//----- nvinfo : EIATTR_PARAM_CBANK
	.align		4
        /*009c*/ 	.byte	0x04, 0x0a
        /*009e*/ 	.short	(.L_27 - .L_26)
	.align		4
.L_26:
        /*00a0*/ 	.word	index@(.nv.constant0._Z22rms_norm_matrix_kernelPfS_S_iif)
        /*00a4*/ 	.short	0x0380
        /*00a6*/ 	.short	0x0024


	//----- nvinfo : EIATTR_SW_WAR
	.align		4
.L_27:
        /*00a8*/ 	.byte	0x04, 0x36
        /*00aa*/ 	.short	(.L_29 - .L_28)
.L_28:
        /*00ac*/ 	.word	0x00000008
.L_29:


//--------------------- .nv.callgraph             --------------------------
	.section	.nv.callgraph,"",@"SHT_CUDA_CALLGRAPH"
	.align	4
	.sectionentsize	8
	.align		4
        /*0000*/ 	.word	0x00000000
	.align		4
        /*0004*/ 	.word	0xffffffff
	.align		4
        /*0008*/ 	.word	0x00000000
	.align		4
        /*000c*/ 	.word	0xfffffffe
	.align		4
        /*0010*/ 	.word	0x00000000
	.align		4
        /*0014*/ 	.word	0xfffffffd
	.align		4
        /*0018*/ 	.word	0x00000000
	.align		4
        /*001c*/ 	.word	0xfffffffc


//--------------------- .text._Z22rms_norm_matrix_kernelPfS_S_iif --------------------------
	.section	.text._Z22rms_norm_matrix_kernelPfS_S_iif,"ax",@progbits
	.align	128
        .global         _Z22rms_norm_matrix_kernelPfS_S_iif
        .type           _Z22rms_norm_matrix_kernelPfS_S_iif,@function
        .size           _Z22rms_norm_matrix_kernelPfS_S_iif,(.L_x_22 - _Z22rms_norm_matrix_kernelPfS_S_iif)
        .other          _Z22rms_norm_matrix_kernelPfS_S_iif,@"STO_CUDA_ENTRY STV_DEFAULT"
_Z22rms_norm_matrix_kernelPfS_S_iif:
.text._Z22rms_norm_matrix_kernelPfS_S_iif:
[----:B------:R-:W-:Y:S08]  /*0000*/  LDC R1, c[0x0][0x37c] ;  /* 0x0000df00ff017b82 */ /* 0x000ff00000000800 */
[----:B------:R-:W0:Y:S08]  /*0010*/  S2UR UR7, SR_CTAID.X ;  /* 0x00000000000779c3 */ /* 0x000e300000002500 */
[----:B------:R-:W0:Y:S02]  /*0020*/  LDC R0, c[0x0][0x398] ;  /* 0x0000e600ff007b82 */ /* 0x000e240000000800 */
[----:B0-----:R-:W-:-:S13]  /*0030*/  ISETP.LE.AND P0, PT, R0, UR7, PT ;  /* 0x0000000700007c0c */ /* 0x001fda000bf03270 */
[----:B------:R-:W-:Y:S05]  /*0040*/  @P0 EXIT ;  /* 0x000000000000094d */ /* 0x000fea0003800000 */
[----:B------:R-:W0:Y:S01]  /*0050*/  S2R R11, SR_TID.X ;  /* 0x00000000000b7919 */ /* 0x000e220000002100 */
[----:B------:R-:W0:Y:S01]  /*0060*/  LDC R0, c[0x0][0x39c] ;  /* 0x0000e700ff007b82 */ /* 0x000e220000000800 */
[----:B------:R-:W1:Y:S01]  /*0070*/  LDCU.64 UR8, c[0x0][0x358] ;  /* 0x00006b00ff0877ac */ /* 0x000e620008000a00 */
[----:B------:R-:W-:Y:S01]  /*0080*/  BSSY.RECONVERGENT B0, `(.L_x_0) ;  /* 0x000004a000007945 */ /* 0x000fe20003800200 */
[----:B------:R-:W-:-:S05]  /*0090*/  IMAD.MOV.U32 R6, RZ, RZ, RZ ;  /* 0x000000ffff067224 */ /* 0x000fca00078e00ff */
[----:B------:R-:W2:Y:S01]  /*00a0*/  LDC R2, c[0x0][0x360] ;  /* 0x0000d800ff027b82 */ /* 0x000ea20000000800 */
[----:B0-----:R-:W-:-:S13]  /*00b0*/  ISETP.GE.AND P0, PT, R11, R0, PT ;  /* 0x000000000b00720c */ /* 0x001fda0003f06270 */
[----:B-12---:R-:W-:Y:S05]  /*00c0*/  @P0 BRA `(.L_x_1) ;  /* 0x0000000400140947 */ /* 0x006fea0003800000 */
[----:B------:R-:W0:Y:S01]  /*00d0*/  I2F.U32.RP R8, R2 ;  /* 0x0000000200087306 */ /* 0x000e220000209000 */
[----:B------:R-:W-:Y:S01]  /*00e0*/  IADD3 R3, PT, PT, R11, R2, RZ ;  /* 0x000000020b037210 */ /* 0x000fe20007ffe0ff */
[----:B------:R-:W-:Y:S01]  /*00f0*/  BSSY.RECONVERGENT B1, `(.L_x_2) ;  /* 0x000002c000017945 */ /* 0x000fe20003800200 */
[----:B------:R-:W-:Y:S02]  /*0100*/  ISETP.NE.U32.AND P2, PT, R2, RZ, PT ;  /* 0x000000ff0200720c */ /* 0x000fe40003f45070 */
[CC--:B------:R-:W-:Y:S02]  /*0110*/  ISETP.GE.U32.AND P0, PT, R3.reuse, R0.reuse, PT ;  /* 0x000000000300720c */ /* 0x0c0fe40003f06070 */
[----:B------:R-:W-:Y:S02]  /*0120*/  VIMNMX.U32 R6, PT, PT, R3, R0, !PT ;  /* 0x0000000003067248 */ /* 0x000fe40007fe0000 */
[----:B------:R-:W-:-:S04]  /*0130*/  SEL R7, RZ, 0x1, P0 ;  /* 0x00000001ff077807 */ /* 0x000fc80000000000 */
[----:B------:R-:W-:Y:S01]  /*0140*/  IADD3 R3, PT, PT, R6, -R3, -R7 ;  /* 0x8000000306037210 */ /* 0x000fe20007ffe807 */
[----:B------:R-:W-:Y:S01]  /*0150*/  IMAD.MOV.U32 R6, RZ, RZ, RZ ;  /* 0x000000ffff067224 */ /* 0x000fe200078e00ff */
[----:B0-----:R-:W0:Y:S02]  /*0160*/  MUFU.RCP R8, R8 ;  /* 0x0000000800087308 */ /* 0x001e240000001000 */
[----:B0-----:R-:W-:-:S06]  /*0170*/  VIADD R4, R8, 0xffffffe ;  /* 0x0ffffffe08047836 */ /* 0x001fcc0000000000 */
[----:B------:R0:W1:Y:S02]  /*0180*/  F2I.FTZ.U32.TRUNC.NTZ R5, R4 ;  /* 0x0000000400057305 */ /* 0x000064000021f000 */
[----:B0-----:R-:W-:Y:S02]  /*0190*/  IMAD.MOV.U32 R4, RZ, RZ, RZ ;  /* 0x000000ffff047224 */ /* 0x001fe400078e00ff */
[----:B-1----:R-:W-:-:S04]  /*01a0*/  IMAD.MOV R9, RZ, RZ, -R5 ;  /* 0x000000ffff097224 */ /* 0x002fc800078e0a05 */
[----:B------:R-:W-:-:S04]  /*01b0*/  IMAD R9, R9, R2, RZ ;  /* 0x0000000209097224 */ /* 0x000fc800078e02ff */
[----:B------:R-:W-:-:S06]  /*01c0*/  IMAD.HI.U32 R8, R5, R9, R4 ;  /* 0x0000000905087227 */ /* 0x000fcc00078e0004 */
[----:B------:R-:W-:-:S04]  /*01d0*/  IMAD.HI.U32 R8, R8, R3, RZ ;  /* 0x0000000308087227 */ /* 0x000fc800078e00ff */
[----:B------:R-:W-:-:S04]  /*01e0*/  IMAD.MOV R4, RZ, RZ, -R8 ;  /* 0x000000ffff047224 */ /* 0x000fc800078e0a08 */
[----:B------:R-:W-:-:S05]  /*01f0*/  IMAD R3, R2, R4, R3 ;  /* 0x0000000402037224 */ /* 0x000fca00078e0203 */
[----:B------:R-:W-:-:S13]  /*0200*/  ISETP.GE.U32.AND P0, PT, R3, R2, PT ;  /* 0x000000020300720c */ /* 0x000fda0003f06070 */
[----:B------:R-:W-:Y:S01]  /*0210*/  @P0 IMAD.IADD R3, R3, 0x1, -R2 ;  /* 0x0000000103030824 */ /* 0x000fe200078e0a02 */
[----:B------:R-:W-:-:S04]  /*0220*/  @P0 IADD3 R8, PT, PT, R8, 0x1, RZ ;  /* 0x0000000108080810 */ /* 0x000fc80007ffe0ff */
[----:B------:R-:W-:-:S13]  /*0230*/  ISETP.GE.U32.AND P1, PT, R3, R2, PT ;  /* 0x000000020300720c */ /* 0x000fda0003f26070 */
[----:B------:R-:W-:Y:S01]  /*0240*/  @P1 VIADD R8, R8, 0x1 ;  /* 0x0000000108081836 */ /* 0x000fe20000000000 */
[----:B------:R-:W-:-:S05]  /*0250*/  @!P2 LOP3.LUT R8, RZ, R2, RZ, 0x33, !PT ;  /* 0x00000002ff08a212 */ /* 0x000fca00078e33ff */
[----:B------:R-:W-:-:S05]  /*0260*/  IMAD.IADD R7, R7, 0x1, R8 ;  /* 0x0000000107077824 */ /* 0x000fca00078e0208 */
[C---:B------:R-:W-:Y:S02]  /*0270*/  LOP3.LUT R3, R7.reuse, 0x3, RZ, 0xc0, !PT ;  /* 0x0000000307037812 */ /* 0x040fe400078ec0ff */
[----:B------:R-:W-:Y:S02]  /*0280*/  ISETP.GE.U32.AND P1, PT, R7, 0x3, PT ;  /* 0x000000030700780c */ /* 0x000fe40003f26070 */
[----:B------:R-:W-:Y:S02]  /*0290*/  ISETP.NE.AND P0, PT, R3, 0x3, PT ;  /* 0x000000030300780c */ /* 0x000fe40003f05270 */
[----:B------:R-:W-:-:S11]  /*02a0*/  MOV R3, R11 ;  /* 0x0000000b00037202 */ /* 0x000fd60000000f00 */
[----:B------:R-:W-:Y:S05]  /*02b0*/  @!P0 BRA `(.L_x_3) ;  /* 0x00000000003c8947 */ /* 0x000fea0003800000 */
[----:B------:R-:W0:Y:S01]  /*02c0*/  LDC.64 R8, c[0x0][0x380] ;  /* 0x0000e000ff087b82 */ /* 0x000e220000000a00 */
[----:B------:R-:W-:Y:S02]  /*02d0*/  VIADD R3, R7, 0x1 ;  /* 0x0000000107037836 */ /* 0x000fe40000000000 */
[--C-:B------:R-:W-:Y:S02]  /*02e0*/  IMAD R7, R0, UR7, R11.reuse ;  /* 0x0000000700077c24 */ /* 0x100fe4000f8e020b */
[----:B------:R-:W-:Y:S01]  /*02f0*/  IMAD.MOV.U32 R6, RZ, RZ, RZ ;  /* 0x000000ffff067224 */ /* 0x000fe200078e00ff */
[----:B------:R-:W-:Y:S01]  /*0300*/  LOP3.LUT R4, R3, 0x3, RZ, 0xc0, !PT ;  /* 0x0000000303047812 */ /* 0x000fe200078ec0ff */
[----:B------:R-:W-:-:S03]  /*0310*/  IMAD.MOV.U32 R3, RZ, RZ, R11 ;  /* 0x000000ffff037224 */ /* 0x000fc600078e000b */
[----:B------:R-:W-:-:S07]  /*0320*/  IADD3 R10, PT, PT, -R4, RZ, RZ ;  /* 0x000000ff040a7210 */ /* 0x000fce0007ffe1ff */
.L_x_4:
[----:B0-----:R-:W-:-:S06]  /*0330*/  IMAD.WIDE R4, R7, 0x4, R8 ;  /* 0x0000000407047825 */ /* 0x001fcc00078e0208 */
[----:B------:R-:W2:Y:S01]  /*0340*/  LDG.E R5, desc[UR8][R4.64] ;  /* 0x0000000804057981 */ /* 0x000ea2000c1e1900 */
[----:B------:R-:W-:Y:S02]  /*0350*/  VIADD R10, R10, 0x1 ;  /* 0x000000010a0a7836 */ /* 0x000fe40000000000 */
[C---:B------:R-:W-:Y:S02]  /*0360*/  IMAD.IADD R3, R2.reuse, 0x1, R3 ;  /* 0x0000000102037824 */ /* 0x040fe400078e0203 */
[----:B------:R-:W-:Y:S01]  /*0370*/  IMAD.IADD R7, R2, 0x1, R7 ;  /* 0x0000000102077824 */ /* 0x000fe200078e0207 */
[----:B------:R-:W-:Y:S01]  /*0380*/  ISETP.NE.AND P0, PT, R10, RZ, PT ;  /* 0x000000ff0a00720c */ /* 0x000fe20003f05270 */
[----:B--2---:R-:W-:-:S12]  /*0390*/  FFMA R6, R5, R5, R6 ;  /* 0x0000000505067223 */ /* 0x004fd80000000006 */
[----:B------:R-:W-:Y:S05]  /*03a0*/  @P0 BRA `(.L_x_4) ;  /* 0xfffffffc00e00947 */ /* 0x000fea000383ffff */
.L_x_3:
[----:B------:R-:W-:Y:S05]  /*03b0*/  BSYNC.RECONVERGENT B1 ;  /* 0x0000000000017941 */ /* 0x000fea0003800200 */
.L_x_2:
[----:B------:R-:W-:Y:S05]  /*03c0*/  @!P1 BRA `(.L_x_1) ;  /* 0x0000000000549947 */ /* 0x000fea0003800000 */
[----:B------:R-:W0:Y:S01]  /*03d0*/  LDC.64 R4, c[0x0][0x380] ;  /* 0x0000e000ff047b82 */ /* 0x000e220000000a00 */
[----:B------:R-:W-:-:S07]  /*03e0*/  SHF.L.U32 R7, R2, 0x2, RZ ;  /* 0x0000000202077819 */ /* 0x000fce00000006ff */
.L_x_5:
[----:B------:R-:W-:-:S04]  /*03f0*/  IMAD R9, R0, UR7, R3 ;  /* 0x0000000700097c24 */ /* 0x000fc8000f8e0203 */
[----:B0-----:R-:W-:-:S03]  /*0400*/  IMAD.WIDE R8, R9, 0x4, R4 ;  /* 0x0000000409087825 */ /* 0x001fc600078e0204 */
[----:B------:R-:W-:-:S05]  /*0410*/  IADD3 R12, P0, PT, R7, R8, RZ ;  /* 0x00000008070c7210 */ /* 0x000fca0007f1e0ff */
[----:B------:R-:W-:Y:S01]  /*0420*/  IMAD.X R13, RZ, RZ, R9, P0 ;  /* 0x000000ffff0d7224 */ /* 0x000fe200000e0609 */
[C---:B------:R-:W-:Y:S01]  /*0430*/  IADD3 R14, P0, PT, R7.reuse, R12, RZ ;  /* 0x0000000c070e7210 */ /* 0x040fe20007f1e0ff */
[----:B------:R-:W2:Y:S04]  /*0440*/  LDG.E R9, desc[UR8][R8.64] ;  /* 0x0000000808097981 */ /* 0x000ea8000c1e1900 */
[----:B------:R-:W-:Y:S01]  /*0450*/  IMAD.X R15, RZ, RZ, R13, P0 ;  /* 0x000000ffff0f7224 */ /* 0x000fe200000e060d */
[----:B------:R-:W-:Y:S01]  /*0460*/  IADD3 R16, P0, PT, R7, R14, RZ ;  /* 0x0000000e07107210 */ /* 0x000fe20007f1e0ff */
[----:B------:R-:W3:Y:S04]  /*0470*/  LDG.E R13, desc[UR8][R12.64] ;  /* 0x000000080c0d7981 */ /* 0x000ee8000c1e1900 */
[----:B------:R-:W-:-:S02]  /*0480*/  IMAD.X R17, RZ, RZ, R15, P0 ;  /* 0x000000ffff117224 */ /* 0x000fc400000e060f */
[----:B------:R-:W4:Y:S04]  /*0490*/  LDG.E R15, desc[UR8][R14.64] ;  /* 0x000000080e0f7981 */ /* 0x000f28000c1e1900 */
[----:B------:R-:W5:Y:S01]  /*04a0*/  LDG.E R17, desc[UR8][R16.64] ;  /* 0x0000000810117981 */ /* 0x000f62000c1e1900 */
[----:B------:R-:W-:-:S04]  /*04b0*/  IADD3 R3, PT, PT, R7, R3, RZ ;  /* 0x0000000307037210 */ /* 0x000fc80007ffe0ff */
[----:B------:R-:W-:Y:S01]  /*04c0*/  ISETP.GE.AND P0, PT, R3, R0, PT ;  /* 0x000000000300720c */ /* 0x000fe20003f06270 */
[----:B--2---:R-:W-:-:S04]  /*04d0*/  FFMA R6, R9, R9, R6 ;  /* 0x0000000909067223 */ /* 0x004fc80000000006 */
[----:B---3--:R-:W-:-:S04]  /*04e0*/  FFMA R6, R13, R13, R6 ;  /* 0x0000000d0d067223 */ /* 0x008fc80000000006 */
[----:B----4-:R-:W-:-:S04]  /*04f0*/  FFMA R6, R15, R15, R6 ;  /* 0x0000000f0f067223 */ /* 0x010fc80000000006 */
[----:B-----5:R-:W-:Y:S01]  /*0500*/  FFMA R6, R17, R17, R6 ;  /* 0x0000001111067223 */ /* 0x020fe20000000006 */
[----:B------:R-:W-:Y:S06]  /*0510*/  @!P0 BRA `(.L_x_5) ;  /* 0xfffffffc00b48947 */ /* 0x000fec000383ffff */
.L_x_1:
[----:B------:R-:W-:Y:S05]  /*0520*/  BSYNC.RECONVERGENT B0 ;  /* 0x0000000000007941 */ /* 0x000fea0003800200 */
.L_x_0:
[----:B------:R-:W0:Y:S01]  /*0530*/  S2UR UR5, SR_CgaCtaId ;  /* 0x00000000000579c3 */ /* 0x000e220000008800 */
[----:B------:R-:W-:Y:S01]  /*0540*/  UMOV UR4, 0x400 ;  /* 0x0000040000047882 */ /* 0x000fe20000000000 */
[----:B------:R-:W-:Y:S01]  /*0550*/  ISETP.GE.U32.AND P0, PT, R2, 0x2, PT ;  /* 0x000000020200780c */ /* 0x000fe20003f06070 */
[----:B------:R-:W1:Y:S05]  /*0560*/  LDCU UR10, c[0x0][0x39c] ;  /* 0x00007380ff0a77ac */ /* 0x000e6a0008000800 */
[----:B------:R-:W2:Y:S01]  /*0570*/  S2UR UR6, SR_CgaCtaId ;  /* 0x00000000000679c3 */ /* 0x000ea20000008800 */
[----:B0-----:R-:W-:-:S03]  /*0580*/  ULEA UR4, UR5, UR4, 0x18 ;  /* 0x0000000405047291 */ /* 0x001fc6000f8ec0ff */
[----:B------:R-:W-:-:S03]  /*0590*/  UMOV UR5, 0x400 ;  /* 0x0000040000057882 */ /* 0x000fc60000000000 */
[----:B------:R-:W-:Y:S01]  /*05a0*/  LEA R5, R11, UR4, 0x2 ;  /* 0x000000040b057c11 */ /* 0x000fe2000f8e10ff */
[----:B--2---:R-:W-:-:S04]  /*05b0*/  ULEA UR5, UR6, UR5, 0x18 ;  /* 0x0000000506057291 */ /* 0x004fc8000f8ec0ff */
[----:B------:R0:W-:Y:S01]  /*05c0*/  STS [R5], R6 ;  /* 0x0000000605007388 */ /* 0x0001e20000000800 */
[----:B------:R-:W-:Y:S06]  /*05d0*/  BAR.SYNC.DEFER_BLOCKING 0x0 ;  /* 0x0000000000007b1d */ /* 0x000fec0000010000 */
[----:B-1----:R-:W-:Y:S05]  /*05e0*/  @!P0 BRA `(.L_x_6) ;  /* 0x0000000000308947 */ /* 0x002fea0003800000 */
[----:B------:R-:W-:-:S07]  /*05f0*/  IMAD.MOV.U32 R0, RZ, RZ, R2 ;  /* 0x000000ffff007224 */ /* 0x000fce00078e0002 */
.L_x_7:
[----:B0-----:R-:W-:-:S04]  /*0600*/  SHF.R.U32.HI R6, RZ, 0x1, R0 ;  /* 0x00000001ff067819 */ /* 0x001fc80000011600 */
[----:B------:R-:W-:-:S13]  /*0610*/  ISETP.GE.U32.AND P0, PT, R11, R6, PT ;  /* 0x000000060b00720c */ /* 0x000fda0003f06070 */
[----:B------:R-:W-:Y:S01]  /*0620*/  @!P0 IMAD R3, R6, 0x4, R5 ;  /* 0x0000000406038824 */ /* 0x000fe200078e0205 */
[----:B------:R-:W-:Y:S05]  /*0630*/  @!P0 LDS R4, [R5] ;  /* 0x0000000005048984 */ /* 0x000fea0000000800 */
[----:B------:R-:W0:Y:S02]  /*0640*/  @!P0 LDS R3, [R3] ;  /* 0x0000000003038984 */ /* 0x000e240000000800 */
[----:B0-----:R-:W-:-:S05]  /*0650*/  @!P0 FADD R4, R3, R4 ;  /* 0x0000000403048221 */ /* 0x001fca0000000000 */
[----:B------:R1:W-:Y:S01]  /*0660*/  @!P0 STS [R5], R4 ;  /* 0x0000000405008388 */ /* 0x0003e20000000800 */
[----:B------:R-:W-:Y:S01]  /*0670*/  BAR.SYNC.DEFER_BLOCKING 0x0 ;  /* 0x0000000000007b1d */ /* 0x000fe20000010000 */
[----:B------:R-:W-:Y:S01]  /*0680*/  ISETP.GT.U32.AND P0, PT, R0, 0x3, PT ;  /* 0x000000030000780c */ /* 0x000fe20003f04070 */
[----:B------:R-:W-:-:S12]  /*0690*/  IMAD.MOV.U32 R0, RZ, RZ, R6 ;  /* 0x000000ffff007224 */ /* 0x000fd800078e0006 */
[----:B-1----:R-:W-:Y:S05]  /*06a0*/  @P0 BRA `(.L_x_7) ;  /* 0xfffffffc00d40947 */ /* 0x002fea000383ffff */
.L_x_6:
[----:B------:R-:W1:Y:S01]  /*06b0*/  LDS R0, [UR5] ;  /* 0x00000005ff007984 */ /* 0x000e620008000800 */
[----:B------:R-:W-:Y:S02]  /*06c0*/  I2FP.F32.S32 R3, UR10 ;  /* 0x0000000a00037c45 */ /* 0x000fe40008201400 */
[----:B------:R-:W-:Y:S02]  /*06d0*/  ISETP.GE.AND P2, PT, R11, UR10, PT ;  /* 0x0000000a0b007c0c */ /* 0x000fe4000bf46270 */
[----:B------:R-:W0:Y:S02]  /*06e0*/  MUFU.RCP R4, R3 ;  /* 0x0000000300047308 */ /* 0x000e240000001000 */
[----:B0-----:R-:W-:-:S04]  /*06f0*/  FFMA R5, -R3, R4, 1 ;  /* 0x3f80000003057423 */ /* 0x001fc80000000104 */
[----:B------:R-:W-:Y:S02]  /*0700*/  FFMA R5, R4, R5, R4 ;  /* 0x0000000504057223 */ /* 0x000fe40000000004 */
[----:B-1----:R-:W0:Y:S02]  /*0710*/  FCHK P0, R0, R3 ;  /* 0x0000000300007302 */ /* 0x002e240000000000 */
[----:B------:R-:W-:-:S04]  /*0720*/  FFMA R4, R0, R5, RZ ;  /* 0x0000000500047223 */ /* 0x000fc800000000ff */
[----:B------:R-:W-:-:S04]  /*0730*/  FFMA R6, -R3, R4, R0 ;  /* 0x0000000403067223 */ /* 0x000fc80000000100 */
[----:B------:R-:W-:Y:S01]  /*0740*/  FFMA R4, R5, R6, R4 ;  /* 0x0000000605047223 */ /* 0x000fe20000000004 */
[----:B0-----:R-:W-:Y:S06]  /*0750*/  @!P0 BRA `(.L_x_8) ;  /* 0x00000000000c8947 */ /* 0x001fec0003800000 */
[----:B------:R-:W-:-:S07]  /*0760*/  MOV R4, 0x780 ;  /* 0x0000078000047802 */ /* 0x000fce0000000f00 */
[----:B------:R-:W-:Y:S05]  /*0770*/  CALL.REL.NOINC `($__internal_0_$__cuda_sm3x_div_rn_noftz_f32_slowpath) ;  /* 0x0000000400bc7944 */ /* 0x000fea0003c00000 */
[----:B------:R-:W-:-:S07]  /*0780*/  MOV R4, R0 ;  /* 0x0000000000047202 */ /* 0x000fce0000000f00 */
.L_x_8:
[----:B------:R-:W0:Y:S02]  /*0790*/  LDCU UR4, c[0x0][0x3a0] ;  /* 0x00007400ff0477ac */ /* 0x000e240008000800 */
[----:B0-----:R-:W-:Y:S01]  /*07a0*/  FADD R6, R4, UR4 ;  /* 0x0000000404067e21 */ /* 0x001fe20008000000 */
[----:B------:R-:W-:Y:S06]  /*07b0*/  @P2 EXIT ;  /* 0x000000000000294d */ /* 0x000fec0003800000 */
[----:B------:R-:W0:Y:S01]  /*07c0*/  I2F.U32.RP R9, R2 ;  /* 0x0000000200097306 */ /* 0x000e220000209000 */
[----:B------:R-:W1:Y:S01]  /*07d0*/  LDC R0, c[0x0][0x39c] ;  /* 0x0000e700ff007b82 */ /* 0x000e620000000800 */
[----:B------:R-:W-:Y:S01]  /*07e0*/  IMAD.IADD R7, R11, 0x1, R2 ;  /* 0x000000010b077824 */ /* 0x000fe200078e0202 */
[----:B------:R-:W-:Y:S01]  /*07f0*/  ISETP.NE.U32.AND P3, PT, R2, RZ, PT ;  /* 0x000000ff0200720c */ /* 0x000fe20003f65070 */
[----:B------:R-:W-:Y:S04]  /*0800*/  BSSY.RECONVERGENT B0, `(.L_x_9) ;  /* 0x0000033000007945 */ /* 0x000fe80003800200 */
[----:B0-----:R-:W0:Y:S01]  /*0810*/  MUFU.RCP R9, R9 ;  /* 0x0000000900097308 */ /* 0x001e220000001000 */
[CC--:B-1----:R-:W-:Y:S02]  /*0820*/  ISETP.GE.AND P0, PT, R7.reuse, R0.reuse, PT ;  /* 0x000000000700720c */ /* 0x0c2fe40003f06270 */
[----:B------:R-:W-:-:S02]  /*0830*/  VIMNMX R3, PT, PT, R7, R0, !PT ;  /* 0x0000000007037248 */ /* 0x000fc40007fe0100 */
[----:B------:R-:W-:Y:S02]  /*0840*/  SEL R8, RZ, 0x1, P0 ;  /* 0x00000001ff087807 */ /* 0x000fe40000000000 */
[----:B------:R-:W-:Y:S01]  /*0850*/  FSETP.GEU.AND P0, PT, |R6|, 1.175494350822287508e-38, PT ;  /* 0x008000000600780b */ /* 0x000fe20003f0e200 */
[----:B0-----:R-:W-:Y:S01]  /*0860*/  VIADD R4, R9, 0xffffffe ;  /* 0x0ffffffe09047836 */ /* 0x001fe20000000000 */
[----:B------:R-:W-:-:S03]  /*0870*/  IADD3 R3, PT, PT, R3, -R7, -R8 ;  /* 0x8000000703037210 */ /* 0x000fc60007ffe808 */
[----:B------:R0:W1:Y:S08]  /*0880*/  F2I.FTZ.U32.TRUNC.NTZ R5, R4 ;  /* 0x0000000400057305 */ /* 0x000070000021f000 */
[----:B------:R-:W-:Y:S01]  /*0890*/  @!P0 FMUL R6, R6, 16777216 ;  /* 0x4b80000006068820 */ /* 0x000fe20000400000 */
[----:B0-----:R-:W-:Y:S02]  /*08a0*/  HFMA2 R4, -RZ, RZ, 0, 0 ;  /* 0x00000000ff047431 */ /* 0x001fe400000001ff */
[----:B-1----:R-:W-:-:S04]  /*08b0*/  IMAD.MOV R13, RZ, RZ, -R5 ;  /* 0x000000ffff0d7224 */ /* 0x002fc800078e0a05 */
[----:B------:R-:W-:-:S04]  /*08c0*/  IMAD R13, R13, R2, RZ ;  /* 0x000000020d0d7224 */ /* 0x000fc800078e02ff */
[----:B------:R-:W-:-:S06]  /*08d0*/  IMAD.HI.U32 R10, R5, R13, R4 ;  /* 0x0000000d050a7227 */ /* 0x000fcc00078e0004 */
[----:B------:R-:W-:-:S04]  /*08e0*/  IMAD.HI.U32 R5, R10, R3, RZ ;  /* 0x000000030a057227 */ /* 0x000fc800078e00ff */
[----:B------:R-:W-:-:S04]  /*08f0*/  IMAD.MOV R4, RZ, RZ, -R5 ;  /* 0x000000ffff047224 */ /* 0x000fc800078e0a05 */
[----:B------:R-:W-:-:S05]  /*0900*/  IMAD R3, R2, R4, R3 ;  /* 0x0000000402037224 */ /* 0x000fca00078e0203 */
[----:B------:R-:W-:-:S13]  /*0910*/  ISETP.GE.U32.AND P1, PT, R3, R2, PT ;  /* 0x000000020300720c */ /* 0x000fda0003f26070 */
[----:B------:R-:W-:Y:S02]  /*0920*/  @P1 IMAD.IADD R3, R3, 0x1, -R2 ;  /* 0x0000000103031824 */ /* 0x000fe400078e0a02 */
[----:B------:R-:W-:-:S03]  /*0930*/  @P1 VIADD R5, R5, 0x1 ;  /* 0x0000000105051836 */ /* 0x000fc60000000000 */
[----:B------:R-:W-:Y:S02]  /*0940*/  ISETP.GE.U32.AND P2, PT, R3, R2, PT ;  /* 0x000000020300720c */ /* 0x000fe40003f46070 */
[----:B------:R-:W0:Y:S11]  /*0950*/  MUFU.RSQ R3, R6 ;  /* 0x0000000600037308 */ /* 0x000e360000001400 */
[----:B------:R-:W-:-:S02]  /*0960*/  @P2 IADD3 R5, PT, PT, R5, 0x1, RZ ;  /* 0x0000000105052810 */ /* 0x000fc40007ffe0ff */
[----:B------:R-:W-:Y:S01]  /*0970*/  @!P3 LOP3.LUT R5, RZ, R2, RZ, 0x33, !PT ;  /* 0x00000002ff05b212 */ /* 0x000fe200078e33ff */
[----:B0-----:R-:W-:-:S04]  /*0980*/  @!P0 FMUL R3, R3, 4096 ;  /* 0x4580000003038820 */ /* 0x001fc80000400000 */
[----:B------:R-:W-:-:S05]  /*0990*/  IMAD.IADD R10, R8, 0x1, R5 ;  /* 0x00000001080a7824 */ /* 0x000fca00078e0205 */
[C---:B------:R-:W-:Y:S02]  /*09a0*/  LOP3.LUT R4, R10.reuse, 0x3, RZ, 0xc0, !PT ;  /* 0x000000030a047812 */ /* 0x040fe400078ec0ff */
[----:B------:R-:W-:Y:S02]  /*09b0*/  ISETP.GE.U32.AND P2, PT, R10, 0x3, PT ;  /* 0x000000030a00780c */ /* 0x000fe40003f46070 */
[----:B------:R-:W-:-:S13]  /*09c0*/  ISETP.NE.AND P1, PT, R4, 0x3, PT ;  /* 0x000000030400780c */ /* 0x000fda0003f25270 */
[----:B------:R-:W-:Y:S05]  /*09d0*/  @!P1 BRA `(.L_x_10) ;  /* 0x0000000000549947 */ /* 0x000fea0003800000 */
[----:B------:R-:W0:Y:S01]  /*09e0*/  LDC.64 R8, c[0x0][0x388] ;  /* 0x0000e200ff087b82 */ /* 0x000e220000000a00 */
[----:B------:R-:W-:Y:S02]  /*09f0*/  VIADD R10, R10, 0x1 ;  /* 0x000000010a0a7836 */ /* 0x000fe40000000000 */
[----:B------:R-:W-:-:S03]  /*0a00*/  IMAD R17, R0, UR7, R11 ;  /* 0x0000000700117c24 */ /* 0x000fc6000f8e020b */
[----:B------:R-:W-:Y:S02]  /*0a10*/  LOP3.LUT R10, R10, 0x3, RZ, 0xc0, !PT ;  /* 0x000000030a0a7812 */ /* 0x000fe400078ec0ff */
[----:B------:R-:W1:Y:S08]  /*0a20*/  LDC.64 R4, c[0x0][0x380] ;  /* 0x0000e000ff047b82 */ /* 0x000e700000000a00 */
[----:B------:R-:W2:Y:S01]  /*0a30*/  LDC.64 R6, c[0x0][0x390] ;  /* 0x0000e400ff067b82 */ /* 0x000ea20000000a00 */
[----:B0-----:R-:W-:-:S04]  /*0a40*/  IMAD.WIDE.U32 R8, R11, 0x4, R8 ;  /* 0x000000040b087825 */ /* 0x001fc800078e0008 */
[C---:B------:R-:W-:Y:S01]  /*0a50*/  IMAD R11, R10.reuse, R2, R11 ;  /* 0x000000020a0b7224 */ /* 0x040fe200078e020b */
[----:B------:R-:W-:-:S07]  /*0a60*/  IADD3 R10, PT, PT, -R10, RZ, RZ ;  /* 0x000000ff0a0a7210 */ /* 0x000fce0007ffe1ff */
.L_x_11:
[C---:B-1----:R-:W-:Y:S01]  /*0a70*/  IMAD.WIDE R14, R17.reuse, 0x4, R4 ;  /* 0x00000004110e7825 */ /* 0x042fe200078e0204 */
[----:B0-----:R0:W3:Y:S05]  /*0a80*/  LDG.E R19, desc[UR8][R8.64] ;  /* 0x0000000808137981 */ /* 0x0010ea000c1e1900 */
[----:B------:R-:W4:Y:S01]  /*0a90*/  LDG.E R14, desc[UR8][R14.64] ;  /* 0x000000080e0e7981 */ /* 0x000f22000c1e1900 */
[----:B--2---:R-:W-:-:S04]  /*0aa0*/  IMAD.WIDE R12, R17, 0x4, R6 ;  /* 0x00000004110c7825 */ /* 0x004fc800078e0206 */
[----:B------:R-:W-:-:S05]  /*0ab0*/  VIADD R10, R10, 0x1 ;  /* 0x000000010a0a7836 */ /* 0x000fca0000000000 */
[----:B------:R-:W-:Y:S01]  /*0ac0*/  ISETP.NE.AND P0, PT, R10, RZ, PT ;  /* 0x000000ff0a00720c */ /* 0x000fe20003f05270 */
[C---:B------:R-:W-:Y:S02]  /*0ad0*/  IMAD.IADD R17, R2.reuse, 0x1, R17 ;  /* 0x0000000102117824 */ /* 0x040fe400078e0211 */
[----:B0-----:R-:W-:-:S04]  /*0ae0*/  IMAD.WIDE.U32 R8, R2, 0x4, R8 ;  /* 0x0000000402087825 */ /* 0x001fc800078e0008 */
[----:B----4-:R-:W-:-:S04]  /*0af0*/  FMUL R16, R3, R14 ;  /* 0x0000000e03107220 */ /* 0x010fc80000400000 */
[----:B---3--:R-:W-:-:S05]  /*0b00*/  FMUL R19, R16, R19 ;  /* 0x0000001310137220 */ /* 0x008fca0000400000 */
[----:B------:R0:W-:Y:S01]  /*0b10*/  STG.E desc[UR8][R12.64], R19 ;  /* 0x000000130c007986 */ /* 0x0001e2000c101908 */
[----:B------:R-:W-:Y:S05]  /*0b20*/  @P0 BRA `(.L_x_11) ;  /* 0xfffffffc00d00947 */ /* 0x000fea000383ffff */
.L_x_10:
[----:B------:R-:W-:Y:S05]  /*0b30*/  BSYNC.RECONVERGENT B0 ;  /* 0x0000000000007941 */ /* 0x000fea0003800200 */
.L_x_9:
[----:B------:R-:W-:Y:S05]  /*0b40*/  @!P2 EXIT ;  /* 0x000000000000a94d */ /* 0x000fea0003800000 */
[----:B------:R-:W1:Y:S01]  /*0b50*/  LDC.64 R4, c[0x0][0x390] ;  /* 0x0000e400ff047b82 */ /* 0x000e620000000a00 */
[----:B------:R-:W-:-:S07]  /*0b60*/  SHF.L.U32 R10, R2, 0x2, RZ ;  /* 0x00000002020a7819 */ /* 0x000fce00000006ff */
[----:B------:R-:W2:Y:S08]  /*0b70*/  LDC.64 R6, c[0x0][0x380] ;  /* 0x0000e000ff067b82 */ /* 0x000eb00000000a00 */
[----:B------:R-:W3:Y:S02]  /*0b80*/  LDC.64 R8, c[0x0][0x388] ;  /* 0x0000e200ff087b82 */ /* 0x000ee40000000a00 */
.L_x_12:
[----:B0-----:R-:W-:Y:S02]  /*0b90*/  IMAD R19, R0, UR7, R11 ;  /* 0x0000000700137c24 */ /* 0x001fe4000f8e020b */
[----:B---34-:R-:W-:-:S04]  /*0ba0*/  IMAD.WIDE.U32 R16, R11, 0x4, R8 ;  /* 0x000000040b107825 */ /* 0x018fc800078e0008 */
[----:B--2---:R-:W-:Y:S02]  /*0bb0*/  IMAD.WIDE R14, R19, 0x4, R6 ;  /* 0x00000004130e7825 */ /* 0x004fe400078e0206 */
[----:B------:R-:W2:Y:S04]  /*0bc0*/  LDG.E R17, desc[UR8][R16.64] ;  /* 0x0000000810117981 */ /* 0x000ea8000c1e1900 */
[----:B------:R-:W3:Y:S01]  /*0bd0*/  LDG.E R18, desc[UR8][R14.64] ;  /* 0x000000080e127981 */ /* 0x000ee2000c1e1900 */
[----:B------:R-:W-:Y:S01]  /*0be0*/  IADD3 R12, P0, PT, R10, R14, RZ ;  /* 0x0000000e0a0c7210 */ /* 0x000fe20007f1e0ff */
[----:B------:R-:W-:-:S04]  /*0bf0*/  IMAD.IADD R11, R2, 0x1, R11 ;  /* 0x00000001020b7824 */ /* 0x000fc800078e020b */
[----:B------:R-:W-:Y:S02]  /*0c00*/  IMAD.X R13, RZ, RZ, R15, P0 ;  /* 0x000000ffff0d7224 */ /* 0x000fe400000e060f */
[----:B------:R-:W-:-:S04]  /*0c10*/  IMAD.WIDE.U32 R20, R11, 0x4, R8 ;  /* 0x000000040b147825 */ /* 0x000fc800078e0008 */
[----:B---3--:R-:W-:-:S04]  /*0c20*/  FMUL R18, R3, R18 ;  /* 0x0000001203127220 */ /* 0x008fc80000400000 */
[----:B--2---:R-:W-:Y:S01]  /*0c30*/  FMUL R25, R18, R17 ;  /* 0x0000001112197220 */ /* 0x004fe20000400000 */
[----:B-1----:R-:W-:-:S05]  /*0c40*/  IMAD.WIDE R18, R19, 0x4, R4 ;  /* 0x0000000413127825 */ /* 0x002fca00078e0204 */
[----:B------:R0:W-:Y:S04]  /*0c50*/  STG.E desc[UR8][R18.64], R25 ;  /* 0x0000001912007986 */ /* 0x0001e8000c101908 */
[----:B------:R-:W2:Y:S04]  /*0c60*/  LDG.E R22, desc[UR8][R12.64] ;  /* 0x000000080c167981 */ /* 0x000ea8000c1e1900 */
[----:B------:R-:W3:Y:S01]  /*0c70*/  LDG.E R21, desc[UR8][R20.64] ;  /* 0x0000000814157981 */ /* 0x000ee2000c1e1900 */
[C---:B------:R-:W-:Y:S02]  /*0c80*/  IADD3 R14, P0, PT, R10.reuse, R18, RZ ;  /* 0x000000120a0e7210 */ /* 0x040fe40007f1e0ff */
[----:B------:R-:W-:-:S02]  /*0c90*/  IADD3 R16, P1, PT, R10, R12, RZ ;  /* 0x0000000c0a107210 */ /* 0x000fc40007f3e0ff */
[----:B------:R-:W-:Y:S01]  /*0ca0*/  IADD3 R11, PT, PT, R11, R2, RZ ;  /* 0x000000020b0b7210 */ /* 0x000fe20007ffe0ff */
[----:B------:R-:W-:Y:S02]  /*0cb0*/  IMAD.X R15, RZ, RZ, R19, P0 ;  /* 0x000000ffff0f7224 */ /* 0x000fe400000e0613 */
[----:B------:R-:W-:Y:S02]  /*0cc0*/  IMAD.X R17, RZ, RZ, R13, P1 ;  /* 0x000000ffff117224 */ /* 0x000fe400008e060d */
[----:B--2---:R-:W-:-:S04]  /*0cd0*/  FMUL R22, R3, R22 ;  /* 0x0000001603167220 */ /* 0x004fc80000400000 */
[----:B---3--:R-:W-:Y:S01]  /*0ce0*/  FMUL R27, R22, R21 ;  /* 0x00000015161b7220 */ /* 0x008fe20000400000 */
[----:B------:R-:W-:-:S04]  /*0cf0*/  IMAD.WIDE.U32 R22, R11, 0x4, R8 ;  /* 0x000000040b167825 */ /* 0x000fc800078e0008 */
[----:B------:R1:W-:Y:S04]  /*0d00*/  STG.E desc[UR8][R14.64], R27 ;  /* 0x0000001b0e007986 */ /* 0x0003e8000c101908 */
[----:B------:R-:W2:Y:S04]  /*0d10*/  LDG.E R24, desc[UR8][R16.64] ;  /* 0x0000000810187981 */ /* 0x000ea8000c1e1900 */
[----:B------:R-:W3:Y:S01]  /*0d20*/  LDG.E R23, desc[UR8][R22.64] ;  /* 0x0000000816177981 */ /* 0x000ee2000c1e1900 */
[C---:B------:R-:W-:Y:S02]  /*0d30*/  IADD3 R12, P0, PT, R10.reuse, R14, RZ ;  /* 0x0000000e0a0c7210 */ /* 0x040fe40007f1e0ff */
[----:B0-----:R-:W-:-:S02]  /*0d40*/  IADD3 R18, P1, PT, R10, R16, RZ ;  /* 0x000000100a127210 */ /* 0x001fc40007f3e0ff */
[----:B------:R-:W-:Y:S01]  /*0d50*/  IADD3 R11, PT, PT, R11, R2, RZ ;  /* 0x000000020b0b7210 */ /* 0x000fe20007ffe0ff */
[----:B------:R-:W-:Y:S02]  /*0d60*/  IMAD.X R13, RZ, RZ, R15, P0 ;  /* 0x000000ffff0d7224 */ /* 0x000fe400000e060f */
[----:B------:R-:W-:Y:S02]  /*0d70*/  IMAD.X R19, RZ, RZ, R17, P1 ;  /* 0x000000ffff137224 */ /* 0x000fe400008e0611 */
[----:B------:R-:W-:-:S04]  /*0d80*/  IMAD.WIDE.U32 R20, R11, 0x4, R8 ;  /* 0x000000040b147825 */ /* 0x000fc800078e0008 */
[----:B--2---:R-:W-:-:S04]  /*0d90*/  FMUL R24, R3, R24 ;  /* 0x0000001803187220 */ /* 0x004fc80000400000 */
[----:B---3--:R-:W-:-:S05]  /*0da0*/  FMUL R25, R24, R23 ;  /* 0x0000001718197220 */ /* 0x008fca0000400000 */
[----:B------:R4:W-:Y:S04]  /*0db0*/  STG.E desc[UR8][R12.64], R25 ;  /* 0x000000190c007986 */ /* 0x0009e8000c101908 */
[----:B------:R-:W2:Y:S04]  /*0dc0*/  LDG.E R18, desc[UR8][R18.64] ;  /* 0x0000000812127981 */ /* 0x000ea8000c1e1900 */
[----:B------:R-:W3:Y:S01]  /*0dd0*/  LDG.E R21, desc[UR8][R20.64] ;  /* 0x0000000814157981 */ /* 0x000ee2000c1e1900 */
[----:B-1----:R-:W-:-:S04]  /*0de0*/  IADD3 R14, P0, PT, R10, R12, RZ ;  /* 0x0000000c0a0e7210 */ /* 0x002fc80007f1e0ff */
[----:B------:R-:W-:Y:S01]  /*0df0*/  IADD3.X R15, PT, PT, RZ, R13, RZ, P0, !PT ;  /* 0x0000000dff0f7210 */ /* 0x000fe200007fe4ff */
[----:B------:R-:W-:-:S05]  /*0e00*/  IMAD.IADD R11, R11, 0x1, R2 ;  /* 0x000000010b0b7824 */ /* 0x000fca00078e0202 */
[----:B------:R-:W-:Y:S01]  /*0e10*/  ISETP.GE.AND P0, PT, R11, R0, PT ;  /* 0x000000000b00720c */ /* 0x000fe20003f06270 */
[----:B--2---:R-:W-:-:S04]  /*0e20*/  FMUL R16, R3, R18 ;  /* 0x0000001203107220 */ /* 0x004fc80000400000 */
[----:B---3--:R-:W-:-:S05]  /*0e30*/  FMUL R17, R16, R21 ;  /* 0x0000001510117220 */ /* 0x008fca0000400000 */
[----:B------:R4:W-:Y:S03]  /*0e40*/  STG.E desc[UR8][R14.64], R17 ;  /* 0x000000110e007986 */ /* 0x0009e6000c101908 */
[----:B------:R-:W-:Y:S05]  /*0e50*/  @!P0 BRA `(.L_x_12) ;  /* 0xfffffffc004c8947 */ /* 0x000fea000383ffff */
[----:B------:R-:W-:Y:S05]  /*0e60*/  EXIT ;  /* 0x000000000000794d */ /* 0x000fea0003800000 */
        .weak           $__internal_0_$__cuda_sm3x_div_rn_noftz_f32_slowpath
        .type           $__internal_0_$__cuda_sm3x_div_rn_noftz_f32_slowpath,@function
        .size           $__internal_0_$__cuda_sm3x_div_rn_noftz_f32_slowpath,(.L_x_22 - $__internal_0_$__cuda_sm3x_div_rn_noftz_f32_slowpath)
$__internal_0_$__cuda_sm3x_div_rn_noftz_f32_slowpath:
[--C-:B------:R-:W-:Y:S01]  /*0e70*/  SHF.R.U32.HI R6, RZ, 0x17, R3.reuse ;  /* 0x00000017ff067819 */ /* 0x100fe20000011603 */
[--C-:B------:R-:W-:Y:S01]  /*0e80*/  IMAD.MOV.U32 R7, RZ, RZ, R0.reuse ;  /* 0x000000ffff077224 */ /* 0x100fe200078e0000 */
[----:B------:R-:W-:Y:S01]  /*0e90*/  SHF.R.U32.HI R5, RZ, 0x17, R0 ;  /* 0x00000017ff057819 */ /* 0x000fe20000011600 */
[----:B------:R-:W-:Y:S01]  /*0ea0*/  IMAD.MOV.U32 R8, RZ, RZ, R3 ;  /* 0x000000ffff087224 */ /* 0x000fe200078e0003 */
[----:B------:R-:W-:Y:S02]  /*0eb0*/  LOP3.LUT R6, R6, 0xff, RZ, 0xc0, !PT ;  /* 0x000000ff06067812 */ /* 0x000fe400078ec0ff */
[----:B------:R-:W-:-:S03]  /*0ec0*/  LOP3.LUT R5, R5, 0xff, RZ, 0xc0, !PT ;  /* 0x000000ff05057812 */ /* 0x000fc600078ec0ff */
[----:B------:R-:W-:Y:S01]  /*0ed0*/  VIADD R12, R6, 0xffffffff ;  /* 0xffffffff060c7836 */ /* 0x000fe20000000000 */
[----:B------:R-:W-:-:S04]  /*0ee0*/  IADD3 R10, PT, PT, R5, -0x1, RZ ;  /* 0xffffffff050a7810 */ /* 0x000fc80007ffe0ff */
[----:B------:R-:W-:-:S04]  /*0ef0*/  ISETP.GT.U32.AND P0, PT, R12, 0xfd, PT ;  /* 0x000000fd0c00780c */ /* 0x000fc80003f04070 */
[----:B------:R-:W-:-:S13]  /*0f00*/  ISETP.GT.U32.OR P0, PT, R10, 0xfd, P0 ;  /* 0x000000fd0a00780c */ /* 0x000fda0000704470 */
[----:B------:R-:W-:Y:S01]  /*0f10*/  @!P0 MOV R9, RZ ;  /* 0x000000ff00098202 */ /* 0x000fe20000000f00 */
[----:B------:R-:W-:Y:S06]  /*0f20*/  @!P0 BRA `(.L_x_13) ;  /* 0x00000000005c8947 */ /* 0x000fec0003800000 */
[----:B------:R-:W-:Y:S02]  /*0f30*/  FSETP.GTU.FTZ.AND P0, PT, |R0|, +INF , PT ;  /* 0x7f8000000000780b */ /* 0x000fe40003f1c200 */
[----:B------:R-:W-:-:S04]  /*0f40*/  FSETP.GTU.FTZ.AND P1, PT, |R3|, +INF , PT ;  /* 0x7f8000000300780b */ /* 0x000fc80003f3c200 */
[----:B------:R-:W-:-:S13]  /*0f50*/  PLOP3.LUT P0, PT, P0, P1, PT, 0xf8, 0x8f ;  /* 0x00000000008f781c */ /* 0x000fda0000703f70 */
[----:B------:R-:W-:Y:S05]  /*0f60*/  @P0 BRA `(.L_x_14) ;  /* 0x0000000400440947 */ /* 0x000fea0003800000 */
[----:B------:R-:W-:-:S13]  /*0f70*/  LOP3.LUT P0, RZ, R8, 0x7fffffff, R7, 0xc8, !PT ;  /* 0x7fffffff08ff7812 */ /* 0x000fda000780c807 */
[----:B------:R-:W-:Y:S05]  /*0f80*/  @!P0 BRA `(.L_x_15) ;  /* 0x0000000400348947 */ /* 0x000fea0003800000 */
[C---:B------:R-:W-:Y:S02]  /*0f90*/  FSETP.NEU.FTZ.AND P3, PT, |R0|.reuse, +INF , PT ;  /* 0x7f8000000000780b */ /* 0x040fe40003f7d200 */
[----:B------:R-:W-:Y:S02]  /*0fa0*/  FSETP.NEU.FTZ.AND P1, PT, |R3|, +INF , PT ;  /* 0x7f8000000300780b */ /* 0x000fe40003f3d200 */
[----:B------:R-:W-:-:S11]  /*0fb0*/  FSETP.NEU.FTZ.AND P0, PT, |R0|, +INF , PT ;  /* 0x7f8000000000780b */ /* 0x000fd60003f1d200 */
[----:B------:R-:W-:Y:S05]  /*0fc0*/  @!P1 BRA !P3, `(.L_x_15) ;  /* 0x0000000400249947 */ /* 0x000fea0005800000 */
[----:B------:R-:W-:-:S04]  /*0fd0*/  LOP3.LUT P3, RZ, R7, 0x7fffffff, RZ, 0xc0, !PT ;  /* 0x7fffffff07ff7812 */ /* 0x000fc8000786c0ff */
[----:B------:R-:W-:-:S13]  /*0fe0*/  PLOP3.LUT P1, PT, P1, P3, PT, 0x2f, 0xf2 ;  /* 0x0000000000f2781c */ /* 0x000fda0000f26577 */
[----:B------:R-:W-:Y:S05]  /*0ff0*/  @P1 BRA `(.L_x_16) ;  /* 0x0000000400101947 */ /* 0x000fea0003800000 */
[----:B------:R-:W-:-:S04]  /*1000*/  LOP3.LUT P1, RZ, R8, 0x7fffffff, RZ, 0xc0, !PT ;  /* 0x7fffffff08ff7812 */ /* 0x000fc8000782c0ff */
[----:B------:R-:W-:-:S13]  /*1010*/  PLOP3.LUT P0, PT, P0, P1, PT, 0x2f, 0xf2 ;  /* 0x0000000000f2781c */ /* 0x000fda0000702577 */
[----:B------:R-:W-:Y:S05]  /*1020*/  @P0 BRA `(.L_x_17) ;  /* 0x0000000000f80947 */ /* 0x000fea0003800000 */
[----:B------:R-:W-:Y:S02]  /*1030*/  ISETP.GE.AND P0, PT, R10, RZ, PT ;  /* 0x000000ff0a00720c */ /* 0x000fe40003f06270 */
[----:B------:R-:W-:-:S11]  /*1040*/  ISETP.GE.AND P1, PT, R12, RZ, PT ;  /* 0x000000ff0c00720c */ /* 0x000fd60003f26270 */
[----:B------:R-:W-:Y:S02]  /*1050*/  @P0 IMAD.MOV.U32 R9, RZ, RZ, RZ ;  /* 0x000000ffff090224 */ /* 0x000fe400078e00ff */
[----:B------:R-:W-:Y:S01]  /*1060*/  @!P0 FFMA R7, R0, 1.84467440737095516160e+19, RZ ;  /* 0x5f80000000078823 */ /* 0x000fe200000000ff */
[----:B------:R-:W-:Y:S02]  /*1070*/  @!P0 IMAD.MOV.U32 R9, RZ, RZ, -0x40 ;  /* 0xffffffc0ff098424 */ /* 0x000fe400078e00ff */
[----:B------:R-:W-:-:S03]  /*1080*/  @!P1 FFMA R8, R3, 1.84467440737095516160e+19, RZ ;  /* 0x5f80000003089823 */ /* 0x000fc600000000ff */
[----:B------:R-:W-:-:S07]  /*1090*/  @!P1 IADD3 R9, PT, PT, R9, 0x40, RZ ;  /* 0x0000004009099810 */ /* 0x000fce0007ffe0ff */
.L_x_13:
[----:B------:R-:W-:Y:S01]  /*10a0*/  LEA R3, R6, 0xc0800000, 0x17 ;  /* 0xc080000006037811 */ /* 0x000fe200078eb8ff */
[----:B------:R-:W-:-:S04]  /*10b0*/  VIADD R5, R5, 0xffffff81 ;  /* 0xffffff8105057836 */ /* 0x000fc80000000000 */
[----:B------:R-:W-:Y:S01]  /*10c0*/  IMAD.IADD R3, R8, 0x1, -R3 ;  /* 0x0000000108037824 */ /* 0x000fe200078e0a03 */
[C---:B------:R-:W-:Y:S01]  /*10d0*/  IADD3 R6, PT, PT, R5.reuse, 0x7f, -R6 ;  /* 0x0000007f05067810 */ /* 0x040fe20007ffe806 */
[----:B------:R-:W-:Y:S02]  /*10e0*/  IMAD R0, R5, -0x800000, R7 ;  /* 0xff80000005007824 */ /* 0x000fe400078e0207 */
[----:B------:R-:W0:Y:S01]  /*10f0*/  MUFU.RCP R8, R3 ;  /* 0x0000000300087308 */ /* 0x000e220000001000 */
[----:B------:R-:W-:Y:S01]  /*1100*/  FADD.FTZ R13, -R3, -RZ ;  /* 0x800000ff030d7221 */ /* 0x000fe20000010100 */
[----:B------:R-:W-:-:S03]  /*1110*/  IADD3 R6, PT, PT, R6, R9, RZ ;  /* 0x0000000906067210 */ /* 0x000fc60007ffe0ff */
[----:B0-----:R-:W-:-:S04]  /*1120*/  FFMA R15, R8, R13, 1 ;  /* 0x3f800000080f7423 */ /* 0x001fc8000000000d */
[----:B------:R-:W-:-:S04]  /*1130*/  FFMA R10, R8, R15, R8 ;  /* 0x0000000f080a7223 */ /* 0x000fc80000000008 */
[----:B------:R-:W-:-:S04]  /*1140*/  FFMA R7, R0, R10, RZ ;  /* 0x0000000a00077223 */ /* 0x000fc800000000ff */
[----:B------:R-:W-:-:S04]  /*1150*/  FFMA R8, R13, R7, R0 ;  /* 0x000000070d087223 */ /* 0x000fc80000000000 */
[----:B------:R-:W-:-:S04]  /*1160*/  FFMA R7, R10, R8, R7 ;  /* 0x000000080a077223 */ /* 0x000fc80000000007 */
[----:B------:R-:W-:-:S04]  /*1170*/  FFMA R8, R13, R7, R0 ;  /* 0x000000070d087223 */ /* 0x000fc80000000000 */
[----:B------:R-:W-:-:S05]  /*1180*/  FFMA R0, R10, R8, R7 ;  /* 0x000000080a007223 */ /* 0x000fca0000000007 */
[----:B------:R-:W-:-:S04]  /*1190*/  SHF.R.U32.HI R3, RZ, 0x17, R0 ;  /* 0x00000017ff037819 */ /* 0x000fc80000011600 */
[----:B------:R-:W-:-:S05]  /*11a0*/  LOP3.LUT R3, R3, 0xff, RZ, 0xc0, !PT ;  /* 0x000000ff03037812 */ /* 0x000fca00078ec0ff */
[----:B------:R-:W-:-:S04]  /*11b0*/  IMAD.IADD R9, R3, 0x1, R6 ;  /* 0x0000000103097824 */ /* 0x000fc800078e0206 */
[----:B------:R-:W-:-:S05]  /*11c0*/  VIADD R3, R9, 0xffffffff ;  /* 0xffffffff09037836 */ /* 0x000fca0000000000 */
[----:B------:R-:W-:-:S13]  /*11d0*/  ISETP.GE.U32.AND P0, PT, R3, 0xfe, PT ;  /* 0x000000fe0300780c */ /* 0x000fda0003f06070 */
[----:B------:R-:W-:Y:S05]  /*11e0*/  @!P0 BRA `(.L_x_18) ;  /* 0x0000000000808947 */ /* 0x000fea0003800000 */
[----:B------:R-:W-:-:S13]  /*11f0*/  ISETP.GT.AND P0, PT, R9, 0xfe, PT ;  /* 0x000000fe0900780c */ /* 0x000fda0003f04270 */
[----:B------:R-:W-:Y:S05]  /*1200*/  @P0 BRA `(.L_x_19) ;  /* 0x00000000006c0947 */ /* 0x000fea0003800000 */
[----:B------:R-:W-:-:S13]  /*1210*/  ISETP.GE.AND P0, PT, R9, 0x1, PT ;  /* 0x000000010900780c */ /* 0x000fda0003f06270 */
[----:B------:R-:W-:Y:S05]  /*1220*/  @P0 BRA `(.L_x_20) ;  /* 0x0000000000980947 */ /* 0x000fea0003800000 */
[----:B------:R-:W-:Y:S02]  /*1230*/  ISETP.GE.AND P0, PT, R9, -0x18, PT ;  /* 0xffffffe80900780c */ /* 0x000fe40003f06270 */
[----:B------:R-:W-:-:S11]  /*1240*/  LOP3.LUT R0, R0, 0x80000000, RZ, 0xc0, !PT ;  /* 0x8000000000007812 */ /* 0x000fd600078ec0ff */
[----:B------:R-:W-:Y:S05]  /*1250*/  @!P0 BRA `(.L_x_20) ;  /* 0x00000000008c8947 */ /* 0x000fea0003800000 */
[CCC-:B------:R-:W-:Y:S01]  /*1260*/  FFMA.RZ R3, R10.reuse, R8.reuse, R7.reuse ;  /* 0x000000080a037223 */ /* 0x1c0fe2000000c007 */
[CCC-:B------:R-:W-:Y:S01]  /*1270*/  FFMA.RM R6, R10.reuse, R8.reuse, R7.reuse ;  /* 0x000000080a067223 */ /* 0x1c0fe20000004007 */
[C---:B------:R-:W-:Y:S02]  /*1280*/  ISETP.NE.AND P3, PT, R9.reuse, RZ, PT ;  /* 0x000000ff0900720c */ /* 0x040fe40003f65270 */
[----:B------:R-:W-:Y:S02]  /*1290*/  ISETP.NE.AND P1, PT, R9, RZ, PT ;  /* 0x000000ff0900720c */ /* 0x000fe40003f25270 */
[----:B------:R-:W-:Y:S01]  /*12a0*/  LOP3.LUT R5, R3, 0x7fffff, RZ, 0xc0, !PT ;  /* 0x007fffff03057812 */ /* 0x000fe200078ec0ff */
[----:B------:R-:W-:Y:S01]  /*12b0*/  FFMA.RP R3, R10, R8, R7 ;  /* 0x000000080a037223 */ /* 0x000fe20000008007 */
[----:B------:R-:W-:Y:S01]  /*12c0*/  IADD3 R8, PT, PT, R9, 0x20, RZ ;  /* 0x0000002009087810 */ /* 0x000fe20007ffe0ff */
[----:B------:R-:W-:Y:S01]  /*12d0*/  IMAD.MOV R7, RZ, RZ, -R9 ;  /* 0x000000ffff077224 */ /* 0x000fe200078e0a09 */
[----:B------:R-:W-:-:S02]  /*12e0*/  LOP3.LUT R5, R5, 0x800000, RZ, 0xfc, !PT ;  /* 0x0080000005057812 */ /* 0x000fc400078efcff */
[----:B------:R-:W-:Y:S02]  /*12f0*/  FSETP.NEU.FTZ.AND P0, PT, R3, R6, PT ;  /* 0x000000060300720b */ /* 0x000fe40003f1d000 */
[----:B------:R-:W-:Y:S02]  /*1300*/  SHF.L.U32 R8, R5, R8, RZ ;  /* 0x0000000805087219 */ /* 0x000fe400000006ff */
[----:B------:R-:W-:Y:S02]  /*1310*/  SEL R6, R7, RZ, P3 ;  /* 0x000000ff07067207 */ /* 0x000fe40001800000 */
[----:B------:R-:W-:Y:S02]  /*1320*/  ISETP.NE.AND P1, PT, R8, RZ, P1 ;  /* 0x000000ff0800720c */ /* 0x000fe40000f25270 */
[----:B------:R-:W-:Y:S02]  /*1330*/  SHF.R.U32.HI R6, RZ, R6, R5 ;  /* 0x00000006ff067219 */ /* 0x000fe40000011605 */
[----:B------:R-:W-:-:S02]  /*1340*/  PLOP3.LUT P0, PT, P0, P1, PT, 0xf8, 0x8f ;  /* 0x00000000008f781c */ /* 0x000fc40000703f70 */
[----:B------:R-:W-:Y:S02]  /*1350*/  SHF.R.U32.HI R8, RZ, 0x1, R6 ;  /* 0x00000001ff087819 */ /* 0x000fe40000011606 */
[----:B------:R-:W-:-:S04]  /*1360*/  SEL R3, RZ, 0x1, !P0 ;  /* 0x00000001ff037807 */ /* 0x000fc80004000000 */
[----:B------:R-:W-:-:S04]  /*1370*/  LOP3.LUT R3, R3, 0x1, R8, 0xf8, !PT ;  /* 0x0000000103037812 */ /* 0x000fc800078ef808 */
[----:B------:R-:W-:-:S05]  /*1380*/  LOP3.LUT R3, R3, R6, RZ, 0xc0, !PT ;  /* 0x0000000603037212 */ /* 0x000fca00078ec0ff */
[----:B------:R-:W-:-:S05]  /*1390*/  IMAD.IADD R3, R8, 0x1, R3 ;  /* 0x0000000108037824 */ /* 0x000fca00078e0203 */
[----:B------:R-:W-:Y:S01]  /*13a0*/  LOP3.LUT R0, R3, R0, RZ, 0xfc, !PT ;  /* 0x0000000003007212 */ /* 0x000fe200078efcff */
[----:B------:R-:W-:Y:S06]  /*13b0*/  BRA `(.L_x_20) ;  /* 0x0000000000347947 */ /* 0x000fec0003800000 */
.L_x_19:
[----:B------:R-:W-:-:S04]  /*13c0*/  LOP3.LUT R0, R0, 0x80000000, RZ, 0xc0, !PT ;  /* 0x8000000000007812 */ /* 0x000fc800078ec0ff */
[----:B------:R-:W-:Y:S01]  /*13d0*/  LOP3.LUT R0, R0, 0x7f800000, RZ, 0xfc, !PT ;  /* 0x7f80000000007812 */ /* 0x000fe200078efcff */
[----:B------:R-:W-:Y:S06]  /*13e0*/  BRA `(.L_x_20) ;  /* 0x0000000000287947 */ /* 0x000fec0003800000 */
.L_x_18:
[----:B------:R-:W-:Y:S01]  /*13f0*/  LEA R0, R6, R0, 0x17 ;  /* 0x0000000006007211 */ /* 0x000fe200078eb8ff */
[----:B------:R-:W-:Y:S06]  /*1400*/  BRA `(.L_x_20) ;  /* 0x0000000000207947 */ /* 0x000fec0003800000 */
.L_x_17:
[----:B------:R-:W-:-:S04]  /*1410*/  LOP3.LUT R0, R8, 0x80000000, R7, 0x48, !PT ;  /* 0x8000000008007812 */ /* 0x000fc800078e4807 */
[----:B------:R-:W-:Y:S01]  /*1420*/  LOP3.LUT R0, R0, 0x7f800000, RZ, 0xfc, !PT ;  /* 0x7f80000000007812 */ /* 0x000fe200078efcff */
[----:B------:R-:W-:Y:S06]  /*1430*/  BRA `(.L_x_20) ;  /* 0x0000000000147947 */ /* 0x000fec0003800000 */
.L_x_16:
[----:B------:R-:W-:Y:S01]  /*1440*/  LOP3.LUT R0, R8, 0x80000000, R7, 0x48, !PT ;  /* 0x8000000008007812 */ /* 0x000fe200078e4807 */
[----:B------:R-:W-:Y:S06]  /*1450*/  BRA `(.L_x_20) ;  /* 0x00000000000c7947 */ /* 0x000fec0003800000 */
.L_x_15:
[----:B------:R-:W0:Y:S01]  /*1460*/  MUFU.RSQ R0, -QNAN ;  /* 0xffc0000000007908 */ /* 0x000e220000001400 */
[----:B------:R-:W-:Y:S05]  /*1470*/  BRA `(.L_x_20) ;  /* 0x0000000000047947 */ /* 0x000fea0003800000 */
.L_x_14:
[----:B------:R-:W-:-:S07]  /*1480*/  FADD.FTZ R0, R0, R3 ;  /* 0x0000000300007221 */ /* 0x000fce0000010000 */
.L_x_20:
[----:B------:R-:W-:-:S04]  /*1490*/  IMAD.MOV.U32 R5, RZ, RZ, 0x0 ;  /* 0x00000000ff057424 */ /* 0x000fc800078e00ff */
[----:B0-----:R-:W-:Y:S05]  /*14a0*/  RET.REL.NODEC R4 `(_Z22rms_norm_matrix_kernelPfS_S_iif) ;  /* 0xffffffe804d47950 */ /* 0x001fea0003c3ffff */
.L_x_21:
[----:B------:R-:W-:-:S00]  /*14b0*/  BRA `(.L_x_21) ;  /* 0xfffffffc00fc7947 */ /* 0x000fc0000383ffff */
[----:B------:R-:W-:-:S00]  /*14c0*/  NOP ;  /* 0x0000000000007918 */ /* 0x000fc00000000000 */
        /* <DEDUP_REMOVED lines=11> */
.L_x_22:


//--------------------- .nv.shared._Z22rms_norm_matrix_kernelPfS_S_iif --------------------------
	.section	.nv.shared._Z22rms_norm_matrix_kernelPfS_S_iif,"aw",@nobits
	.sectionflags	@""
	.align	16
	.zero		1024


//--------------------- .nv.shared.reserved.0     --------------------------
	.section	.nv.shared.reserved.0,"aw",@nobits
	.weak		__nv_reservedSMEM_offset_0_alias
	.size		__nv_reservedSMEM_offset_0_alias, 0, 64
	.other		__nv_reservedSMEM_offset_0_alias,@"STO_CUDA_RESERVED_SHARED STV_DEFAULT"
__nv_reservedSMEM_offset_0_alias:
	.zero		0
	.zero		64


//--------------------- .nv.constant0._Z22rms_norm_matrix_kernelPfS_S_iif --------------------------
	.section	.nv.constant0._Z22rms_norm_matrix_kernelPfS_S_iif,"a",@progbits
	.sectionflags	@""
	.align	4
.nv.constant0._Z22rms_norm_matrix_kernelPfS_S_iif:
	.zero		932


//--------------------- SYMBOLS --------------------------

	.type		.nv.reservedSmem.offset0,@object
	.size		.nv.reservedSmem.offset0,0x4
	.type		.nv.reservedSmem.cap,@object
	.size		.nv.reservedSmem.cap,0x4
